//
// Generated by NVIDIA NVVM Compiler
//
// Compiler Build ID: CL-36424714
// Cuda compilation tools, release 13.0, V13.0.88
// Based on NVVM 20.0.0
//

.version 9.0
.target sm_100
.address_size 64

	// .globl	_Z12innerProductPiS_S_
// _ZZ12innerProductPiS_S_E12sharedMemory has been demoted
// _ZZ21matrix_vector_productPiS_S_iiE10tempMatrix has been demoted

.visible .entry _Z12innerProductPiS_S_(
	.param .u64 .ptr .align 1 _Z12innerProductPiS_S__param_0,
	.param .u64 .ptr .align 1 _Z12innerProductPiS_S__param_1,
	.param .u64 .ptr .align 1 _Z12innerProductPiS_S__param_2
)
{
	.reg .pred 	%p<3>;
	.reg .b32 	%r<81>;
	.reg .b64 	%rd<10>;
	// demoted variable
	.shared .align 4 .b8 _ZZ12innerProductPiS_S_E12sharedMemory[2048];
	ld.param.u64 	%rd2, [_Z12innerProductPiS_S__param_0];
	ld.param.u64 	%rd3, [_Z12innerProductPiS_S__param_1];
	ld.param.u64 	%rd1, [_Z12innerProductPiS_S__param_2];
	cvta.to.global.u64 	%rd4, %rd3;
	cvta.to.global.u64 	%rd5, %rd2;
	mov.u32 	%r5, %tid.x;
	mul.wide.u32 	%rd6, %r5, 4;
	add.s64 	%rd7, %rd5, %rd6;
	ld.global.u32 	%r6, [%rd7];
	add.s64 	%rd8, %rd4, %rd6;
	ld.global.u32 	%r7, [%rd8];
	mul.lo.s32 	%r8, %r7, %r6;
	shl.b32 	%r9, %r5, 2;
	mov.u32 	%r10, _ZZ12innerProductPiS_S_E12sharedMemory;
	add.s32 	%r11, %r10, %r9;
	st.shared.u32 	[%r11], %r8;
	bar.sync 	0;
	setp.ne.s32 	%p1, %r5, 0;
	@%p1 bra 	$L__BB0_4;
	mov.b32 	%r80, 0;
	mov.b32 	%r79, 64;
$L__BB0_2:
	add.s32 	%r15, %r10, %r79;
	ld.shared.u32 	%r16, [%r15+-64];
	add.s32 	%r17, %r16, %r80;
	ld.shared.u32 	%r18, [%r15+-60];
	add.s32 	%r19, %r18, %r17;
	ld.shared.u32 	%r20, [%r15+-56];
	add.s32 	%r21, %r20, %r19;
	ld.shared.u32 	%r22, [%r15+-52];
	add.s32 	%r23, %r22, %r21;
	ld.shared.u32 	%r24, [%r15+-48];
	add.s32 	%r25, %r24, %r23;
	ld.shared.u32 	%r26, [%r15+-44];
	add.s32 	%r27, %r26, %r25;
	ld.shared.u32 	%r28, [%r15+-40];
	add.s32 	%r29, %r28, %r27;
	ld.shared.u32 	%r30, [%r15+-36];
	add.s32 	%r31, %r30, %r29;
	ld.shared.u32 	%r32, [%r15+-32];
	add.s32 	%r33, %r32, %r31;
	ld.shared.u32 	%r34, [%r15+-28];
	add.s32 	%r35, %r34, %r33;
	ld.shared.u32 	%r36, [%r15+-24];
	add.s32 	%r37, %r36, %r35;
	ld.shared.u32 	%r38, [%r15+-20];
	add.s32 	%r39, %r38, %r37;
	ld.shared.u32 	%r40, [%r15+-16];
	add.s32 	%r41, %r40, %r39;
	ld.shared.u32 	%r42, [%r15+-12];
	add.s32 	%r43, %r42, %r41;
	ld.shared.u32 	%r44, [%r15+-8];
	add.s32 	%r45, %r44, %r43;
	ld.shared.u32 	%r46, [%r15+-4];
	add.s32 	%r47, %r46, %r45;
	ld.shared.u32 	%r48, [%r15];
	add.s32 	%r49, %r48, %r47;
	ld.shared.u32 	%r50, [%r15+4];
	add.s32 	%r51, %r50, %r49;
	ld.shared.u32 	%r52, [%r15+8];
	add.s32 	%r53, %r52, %r51;
	ld.shared.u32 	%r54, [%r15+12];
	add.s32 	%r55, %r54, %r53;
	ld.shared.u32 	%r56, [%r15+16];
	add.s32 	%r57, %r56, %r55;
	ld.shared.u32 	%r58, [%r15+20];
	add.s32 	%r59, %r58, %r57;
	ld.shared.u32 	%r60, [%r15+24];
	add.s32 	%r61, %r60, %r59;
	ld.shared.u32 	%r62, [%r15+28];
	add.s32 	%r63, %r62, %r61;
	ld.shared.u32 	%r64, [%r15+32];
	add.s32 	%r65, %r64, %r63;
	ld.shared.u32 	%r66, [%r15+36];
	add.s32 	%r67, %r66, %r65;
	ld.shared.u32 	%r68, [%r15+40];
	add.s32 	%r69, %r68, %r67;
	ld.shared.u32 	%r70, [%r15+44];
	add.s32 	%r71, %r70, %r69;
	ld.shared.u32 	%r72, [%r15+48];
	add.s32 	%r73, %r72, %r71;
	ld.shared.u32 	%r74, [%r15+52];
	add.s32 	%r75, %r74, %r73;
	ld.shared.u32 	%r76, [%r15+56];
	add.s32 	%r77, %r76, %r75;
	ld.shared.u32 	%r78, [%r15+60];
	add.s32 	%r80, %r78, %r77;
	add.s32 	%r79, %r79, 128;
	setp.ne.s32 	%p2, %r79, 2112;
	@%p2 bra 	$L__BB0_2;
	cvta.to.global.u64 	%rd9, %rd1;
	st.global.u32 	[%rd9], %r80;
$L__BB0_4:
	ret;

}
	// .globl	_Z21matrix_vector_productPiS_S_ii
.visible .entry _Z21matrix_vector_productPiS_S_ii(
	.param .u64 .ptr .align 1 _Z21matrix_vector_productPiS_S_ii_param_0,
	.param .u64 .ptr .align 1 _Z21matrix_vector_productPiS_S_ii_param_1,
	.param .u64 .ptr .align 1 _Z21matrix_vector_productPiS_S_ii_param_2,
	.param .u32 _Z21matrix_vector_productPiS_S_ii_param_3,
	.param .u32 _Z21matrix_vector_productPiS_S_ii_param_4
)
{
	.reg .pred 	%p<11>;
	.reg .b32 	%r<131>;
	.reg .b64 	%rd<13>;
	// demoted variable
	.shared .align 4 .b8 _ZZ21matrix_vector_productPiS_S_iiE10tempMatrix[512];
	ld.param.u64 	%rd2, [_Z21matrix_vector_productPiS_S_ii_param_0];
	ld.param.u64 	%rd3, [_Z21matrix_vector_productPiS_S_ii_param_1];
	ld.param.u64 	%rd1, [_Z21matrix_vector_productPiS_S_ii_param_2];
	ld.param.u32 	%r35, [_Z21matrix_vector_productPiS_S_ii_param_3];
	cvta.to.global.u64 	%rd4, %rd2;
	cvta.to.global.u64 	%rd5, %rd3;
	mov.u32 	%r1, %ctaid.x;
	mov.u32 	%r36, %ntid.x;
	mov.u32 	%r37, %tid.x;
	mad.lo.s32 	%r38, %r1, %r36, %r37;
	mul.wide.u32 	%rd6, %r37, 4;
	add.s64 	%rd7, %rd5, %rd6;
	ld.global.u32 	%r39, [%rd7];
	mul.wide.s32 	%rd8, %r38, 4;
	add.s64 	%rd9, %rd4, %rd8;
	ld.global.u32 	%r40, [%rd9];
	mul.lo.s32 	%r41, %r40, %r39;
	shl.b32 	%r42, %r37, 2;
	mov.u32 	%r43, _ZZ21matrix_vector_productPiS_S_iiE10tempMatrix;
	add.s32 	%r44, %r43, %r42;
	st.shared.u32 	[%r44], %r41;
	bar.sync 	0;
	setp.ne.s32 	%p1, %r37, 0;
	@%p1 bra 	$L__BB1_15;
	setp.lt.s32 	%p2, %r35, 1;
	mov.b32 	%r130, 0;
	@%p2 bra 	$L__BB1_14;
	and.b32  	%r2, %r35, 15;
	setp.lt.u32 	%p3, %r35, 16;
	mov.b32 	%r122, 0;
	mov.u32 	%r130, %r122;
	@%p3 bra 	$L__BB1_5;
	and.b32  	%r122, %r35, 2147483632;
	add.s32 	%r115, %r43, 32;
	neg.s32 	%r116, %r122;
	mov.b32 	%r130, 0;
$L__BB1_4:
	.pragma "nounroll";
	ld.shared.u32 	%r51, [%r115+-32];
	add.s32 	%r52, %r51, %r130;
	ld.shared.u32 	%r53, [%r115+-28];
	add.s32 	%r54, %r53, %r52;
	ld.shared.u32 	%r55, [%r115+-24];
	add.s32 	%r56, %r55, %r54;
	ld.shared.u32 	%r57, [%r115+-20];
	add.s32 	%r58, %r57, %r56;
	ld.shared.u32 	%r59, [%r115+-16];
	add.s32 	%r60, %r59, %r58;
	ld.shared.u32 	%r61, [%r115+-12];
	add.s32 	%r62, %r61, %r60;
	ld.shared.u32 	%r63, [%r115+-8];
	add.s32 	%r64, %r63, %r62;
	ld.shared.u32 	%r65, [%r115+-4];
	add.s32 	%r66, %r65, %r64;
	ld.shared.u32 	%r67, [%r115];
	add.s32 	%r68, %r67, %r66;
	ld.shared.u32 	%r69, [%r115+4];
	add.s32 	%r70, %r69, %r68;
	ld.shared.u32 	%r71, [%r115+8];
	add.s32 	%r72, %r71, %r70;
	ld.shared.u32 	%r73, [%r115+12];
	add.s32 	%r74, %r73, %r72;
	ld.shared.u32 	%r75, [%r115+16];
	add.s32 	%r76, %r75, %r74;
	ld.shared.u32 	%r77, [%r115+20];
	add.s32 	%r78, %r77, %r76;
	ld.shared.u32 	%r79, [%r115+24];
	add.s32 	%r80, %r79, %r78;
	ld.shared.u32 	%r81, [%r115+28];
	add.s32 	%r130, %r81, %r80;
	add.s32 	%r116, %r116, 16;
	add.s32 	%r115, %r115, 64;
	setp.ne.s32 	%p4, %r116, 0;
	@%p4 bra 	$L__BB1_4;
$L__BB1_5:
	setp.eq.s32 	%p5, %r2, 0;
	@%p5 bra 	$L__BB1_14;
	and.b32  	%r14, %r35, 7;
	setp.lt.u32 	%p6, %r2, 8;
	@%p6 bra 	$L__BB1_8;
	shl.b32 	%r83, %r122, 2;
	add.s32 	%r85, %r43, %r83;
	ld.shared.u32 	%r86, [%r85];
	add.s32 	%r87, %r86, %r130;
	ld.shared.u32 	%r88, [%r85+4];
	add.s32 	%r89, %r88, %r87;
	ld.shared.u32 	%r90, [%r85+8];
	add.s32 	%r91, %r90, %r89;
	ld.shared.u32 	%r92, [%r85+12];
	add.s32 	%r93, %r92, %r91;
	ld.shared.u32 	%r94, [%r85+16];
	add.s32 	%r95, %r94, %r93;
	ld.shared.u32 	%r96, [%r85+20];
	add.s32 	%r97, %r96, %r95;
	ld.shared.u32 	%r98, [%r85+24];
	add.s32 	%r99, %r98, %r97;
	ld.shared.u32 	%r100, [%r85+28];
	add.s32 	%r130, %r100, %r99;
	add.s32 	%r122, %r122, 8;
$L__BB1_8:
	setp.eq.s32 	%p7, %r14, 0;
	@%p7 bra 	$L__BB1_14;
	and.b32  	%r20, %r35, 3;
	setp.lt.u32 	%p8, %r14, 4;
	@%p8 bra 	$L__BB1_11;
	shl.b32 	%r102, %r122, 2;
	add.s32 	%r104, %r43, %r102;
	ld.shared.u32 	%r105, [%r104];
	add.s32 	%r106, %r105, %r130;
	ld.shared.u32 	%r107, [%r104+4];
	add.s32 	%r108, %r107, %r106;
	ld.shared.u32 	%r109, [%r104+8];
	add.s32 	%r110, %r109, %r108;
	ld.shared.u32 	%r111, [%r104+12];
	add.s32 	%r130, %r111, %r110;
	add.s32 	%r122, %r122, 4;
$L__BB1_11:
	setp.eq.s32 	%p9, %r20, 0;
	@%p9 bra 	$L__BB1_14;
	shl.b32 	%r112, %r122, 2;
	add.s32 	%r128, %r43, %r112;
	neg.s32 	%r127, %r20;
$L__BB1_13:
	.pragma "nounroll";
	ld.shared.u32 	%r114, [%r128];
	add.s32 	%r130, %r114, %r130;
	add.s32 	%r128, %r128, 4;
	add.s32 	%r127, %r127, 1;
	setp.ne.s32 	%p10, %r127, 0;
	@%p10 bra 	$L__BB1_13;
$L__BB1_14:
	cvta.to.global.u64 	%rd10, %rd1;
	mul.wide.u32 	%rd11, %r1, 4;
	add.s64 	%rd12, %rd10, %rd11;
	st.global.u32 	[%rd12], %r130;
$L__BB1_15:
	ret;

}
	// .globl	_ZN6matrix16matrix_summationENS_6MATRIXES0_ii
.visible .entry _ZN6matrix16matrix_summationENS_6MATRIXES0_ii(
	.param .align 8 .b8 _ZN6matrix16matrix_summationENS_6MATRIXES0_ii_param_0[16],
	.param .align 8 .b8 _ZN6matrix16matrix_summationENS_6MATRIXES0_ii_param_1[16],
	.param .u32 _ZN6matrix16matrix_summationENS_6MATRIXES0_ii_param_2,
	.param .u32 _ZN6matrix16matrix_summationENS_6MATRIXES0_ii_param_3
)
{
	.reg .pred 	%p<4>;
	.reg .b32 	%r<16>;
	.reg .b32 	%f<4>;
	.reg .b64 	%rd<8>;

	ld.param.u64 	%rd2, [_ZN6matrix16matrix_summationENS_6MATRIXES0_ii_param_1+8];
	ld.param.u64 	%rd1, [_ZN6matrix16matrix_summationENS_6MATRIXES0_ii_param_0+8];
	ld.param.u32 	%r6, [_ZN6matrix16matrix_summationENS_6MATRIXES0_ii_param_2];
	ld.param.u32 	%r7, [_ZN6matrix16matrix_summationENS_6MATRIXES0_ii_param_3];
	mov.u32 	%r8, %ctaid.y;
	mov.u32 	%r9, %ntid.y;
	mov.u32 	%r10, %tid.y;
	mad.lo.s32 	%r11, %r8, %r9, %r10;
	mov.u32 	%r12, %ctaid.x;
	mov.u32 	%r13, %ntid.x;
	mov.u32 	%r14, %tid.x;
	mad.lo.s32 	%r15, %r12, %r13, %r14;
	mad.lo.s32 	%r1, %r7, %r11, %r15;
	setp.ge.s32 	%p1, %r11, %r6;
	setp.ge.s32 	%p2, %r15, %r7;
	or.pred  	%p3, %p1, %p2;
	@%p3 bra 	$L__BB2_2;
	cvta.to.global.u64 	%rd3, %rd2;
	cvta.to.global.u64 	%rd4, %rd1;
	mul.wide.s32 	%rd5, %r1, 4;
	add.s64 	%rd6, %rd3, %rd5;
	ld.global.f32 	%f1, [%rd6];
	add.s64 	%rd7, %rd4, %rd5;
	ld.global.f32 	%f2, [%rd7];
	add.f32 	%f3, %f1, %f2;
	st.global.f32 	[%rd7], %f3;
$L__BB2_2:
	ret;

}


// ===== COMPILED SASS (sm_100) =====

	.target	sm_100

	.elftype	@"ET_EXEC"


//--------------------- .note.nv.tkinfo           --------------------------
	.section	.note.nv.tkinfo,"",@"SHT_NOTE"
	.sectionflags	@"SHF_NOTE_NV_TKINFO"
	.tkinfo
        /*0018*/ 	.word	0x00000002
        /*0030*/ 	.string	""
        /*0030*/ 	.string	"ptxas"
        /*0030*/ 	.string	"Cuda compilation tools, release 13.0, V13.0.88"
        /*0030*/ 	.string	"Build cuda_13.0.r13.0/compiler.36424714_0"
        /*0030*/ 	.string	"-arch sm_100 -m 64 "



//--------------------- .note.nv.cuinfo           --------------------------
	.section	.note.nv.cuinfo,"",@"SHT_NOTE"
	.sectionflags	@"SHF_NOTE_NV_CUINFO"
        /*0018*/ 	.short	0x0002
        /*001a*/ 	.short	0x0064
        /*001c*/ 	.short	0x0082
	.zero		2


//--------------------- .nv.info                  --------------------------
	.section	.nv.info,"",@"SHT_CUDA_INFO"
	.align	4


	//----- nvinfo : EIATTR_REGCOUNT
	.align		4
        /*0000*/ 	.byte	0x04, 0x2f
        /*0002*/ 	.short	(.L_1 - .L_0)
	.align		4
.L_0:
        /*0004*/ 	.word	index@(_Z12innerProductPiS_S_)
        /*0008*/ 	.word	0x0000001e


	//----- nvinfo : EIATTR_FRAME_SIZE
	.align		4
.L_1:
        /*000c*/ 	.byte	0x04, 0x11
        /*000e*/ 	.short	(.L_3 - .L_2)
	.align		4
.L_2:
        /*0010*/ 	.word	index@(_Z12innerProductPiS_S_)
        /*0014*/ 	.word	0x00000000


	//----- nvinfo : EIATTR_REGCOUNT
	.align		4
.L_3:
        /*0018*/ 	.byte	0x04, 0x2f
        /*001a*/ 	.short	(.L_5 - .L_4)
	.align		4
.L_4:
        /*001c*/ 	.word	index@(_Z21matrix_vector_productPiS_S_ii)
        /*0020*/ 	.word	0x00000019


	//----- nvinfo : EIATTR_FRAME_SIZE
	.align		4
.L_5:
        /*0024*/ 	.byte	0x04, 0x11
        /*0026*/ 	.short	(.L_7 - .L_6)
	.align		4
.L_6:
        /*0028*/ 	.word	index@(_Z21matrix_vector_productPiS_S_ii)
        /*002c*/ 	.word	0x00000000


	//----- nvinfo : EIATTR_REGCOUNT
	.align		4
.L_7:
        /*0030*/ 	.byte	0x04, 0x2f
        /*0032*/ 	.short	(.L_9 - .L_8)
	.align		4
.L_8:
        /*0034*/ 	.word	index@(_ZN6matrix16matrix_summationENS_6MATRIXES0_ii)
        /*0038*/ 	.word	0x0000000a


	//----- nvinfo : EIATTR_FRAME_SIZE
	.align		4
.L_9:
        /*003c*/ 	.byte	0x04, 0x11
        /*003e*/ 	.short	(.L_11 - .L_10)
	.align		4
.L_10:
        /*0040*/ 	.word	index@(_ZN6matrix16matrix_summationENS_6MATRIXES0_ii)
        /*0044*/ 	.word	0x00000000


	//----- nvinfo : EIATTR_MIN_STACK_SIZE
	.align		4
.L_11:
        /*0048*/ 	.byte	0x04, 0x12
        /*004a*/ 	.short	(.L_13 - .L_12)
	.align		4
.L_12:
        /*004c*/ 	.word	index@(_ZN6matrix16matrix_summationENS_6MATRIXES0_ii)
        /*0050*/ 	.word	0x00000000


	//----- nvinfo : EIATTR_MIN_STACK_SIZE
	.align		4
.L_13:
        /*0054*/ 	.byte	0x04, 0x12
        /*0056*/ 	.short	(.L_15 - .L_14)
	.align		4
.L_14:
        /*0058*/ 	.word	index@(_Z21matrix_vector_productPiS_S_ii)
        /*005c*/ 	.word	0x00000000


	//----- nvinfo : EIATTR_MIN_STACK_SIZE
	.align		4
.L_15:
        /*0060*/ 	.byte	0x04, 0x12
        /*0062*/ 	.short	(.L_17 - .L_16)
	.align		4
.L_16:
        /*0064*/ 	.word	index@(_Z12innerProductPiS_S_)
        /*0068*/ 	.word	0x00000000
.L_17:


//--------------------- .nv.compat                --------------------------
	.section	.nv.compat,"",@"SHT_CUDA_COMPAT_INFO"
	.align	4
        /*0000*/ 	.byte	0x02, 0x09, 0x00, 0x00, 0x02, 0x02, 0x01, 0x00, 0x02, 0x05, 0x05, 0x00, 0x03, 0x07, 0x01, 0x01
        /*0010*/ 	.byte	0x02, 0x03, 0x00, 0x00, 0x02, 0x06, 0x01, 0x00, 0x04, 0x0b, 0x08, 0x00, 0x09, 0x00, 0x00, 0x00
        /*0020*/ 	.byte	0x00, 0x00, 0x00, 0x00


//--------------------- .nv.info._ZN6matrix16matrix_summationENS_6MATRIXES0_ii --------------------------
	.section	.nv.info._ZN6matrix16matrix_summationENS_6MATRIXES0_ii,"",@"SHT_CUDA_INFO"
	.sectionflags	@""
	.align	4


	//----- nvinfo : EIATTR_CUDA_API_VERSION
	.align		4
        /*0000*/ 	.byte	0x04, 0x37
        /*0002*/ 	.short	(.L_19 - .L_18)
.L_18:
        /*0004*/ 	.word	0x00000082


	//----- nvinfo : EIATTR_KPARAM_INFO
	.align		4
.L_19:
        /*0008*/ 	.byte	0x04, 0x17
        /*000a*/ 	.short	(.L_21 - .L_20)
.L_20:
        /*000c*/ 	.word	0x00000000
        /*0010*/ 	.short	0x0003
        /*0012*/ 	.short	0x0024
        /*0014*/ 	.byte	0x00, 0xf0, 0x11, 0x00


	//----- nvinfo : EIATTR_KPARAM_INFO
	.align		4
.L_21:
        /*0018*/ 	.byte	0x04, 0x17
        /*001a*/ 	.short	(.L_23 - .L_22)
.L_22:
        /*001c*/ 	.word	0x00000000
        /*0020*/ 	.short	0x0002
        /*0022*/ 	.short	0x0020
        /*0024*/ 	.byte	0x00, 0xf0, 0x11, 0x00


	//----- nvinfo : EIATTR_KPARAM_INFO
	.align		4
.L_23:
        /*0028*/ 	.byte	0x04, 0x17
        /*002a*/ 	.short	(.L_25 - .L_24)
.L_24:
        /*002c*/ 	.word	0x00000000
        /*0030*/ 	.short	0x0001
        /*0032*/ 	.short	0x0010
        /*0034*/ 	.byte	0x00, 0xf0, 0x41, 0x00


	//----- nvinfo : EIATTR_KPARAM_INFO
	.align		4
.L_25:
        /*0038*/ 	.byte	0x04, 0x17
        /*003a*/ 	.short	(.L_27 - .L_26)
.L_26:
        /*003c*/ 	.word	0x00000000
        /*0040*/ 	.short	0x0000
        /*0042*/ 	.short	0x0000
        /*0044*/ 	.byte	0x00, 0xf0, 0x41, 0x00


	//----- nvinfo : EIATTR_SPARSE_MMA_MASK
	.align		4
.L_27:
        /*0048*/ 	.byte	0x03, 0x50
        /*004a*/ 	.short	0x0000


	//----- nvinfo : EIATTR_MAXREG_COUNT
	.align		4
        /*004c*/ 	.byte	0x03, 0x1b
        /*004e*/ 	.short	0x00ff


	//----- nvinfo : EIATTR_MERCURY_ISA_VERSION
	.align		4
        /*0050*/ 	.byte	0x03, 0x5f
        /*0052*/ 	.short	0x0101


	//----- nvinfo : EIATTR_VRC_CTA_INIT_COUNT
	.align		4
        /*0054*/ 	.byte	0x02, 0x4a
	.zero		1
	.zero		1


	//----- nvinfo : EIATTR_EXIT_INSTR_OFFSETS
	.align		4
        /*0058*/ 	.byte	0x04, 0x1c
        /*005a*/ 	.short	(.L_29 - .L_28)


	//   ....[0]....
.L_28:
        /*005c*/ 	.word	0x000000d0


	//   ....[1]....
        /*0060*/ 	.word	0x00000170


	//----- nvinfo : EIATTR_CBANK_PARAM_SIZE
	.align		4
.L_29:
        /*0064*/ 	.byte	0x03, 0x19
        /*0066*/ 	.short	0x0028


	//----- nvinfo : EIATTR_PARAM_CBANK
	.align		4
        /*0068*/ 	.byte	0x04, 0x0a
        /*006a*/ 	.short	(.L_31 - .L_30)
	.align		4
.L_30:
        /*006c*/ 	.word	index@(.nv.constant0._ZN6matrix16matrix_summationENS_6MATRIXES0_ii)
        /*0070*/ 	.short	0x0380
        /*0072*/ 	.short	0x0028


	//----- nvinfo : EIATTR_SW_WAR
	.align		4
.L_31:
        /*0074*/ 	.byte	0x04, 0x36
        /*0076*/ 	.short	(.L_33 - .L_32)
.L_32:
        /*0078*/ 	.word	0x00000008
.L_33:


//--------------------- .nv.info._Z21matrix_vector_productPiS_S_ii --------------------------
	.section	.nv.info._Z21matrix_vector_productPiS_S_ii,"",@"SHT_CUDA_INFO"
	.sectionflags	@""
	.align	4


	//----- nvinfo : EIATTR_CUDA_API_VERSION
	.align		4
        /*0000*/ 	.byte	0x04, 0x37
        /*0002*/ 	.short	(.L_35 - .L_34)
.L_34:
        /*0004*/ 	.word	0x00000082


	//----- nvinfo : EIATTR_KPARAM_INFO
	.align		4
.L_35:
        /*0008*/ 	.byte	0x04, 0x17
        /*000a*/ 	.short	(.L_37 - .L_36)
.L_36:
        /*000c*/ 	.word	0x00000000
        /*0010*/ 	.short	0x0004
        /*0012*/ 	.short	0x001c
        /*0014*/ 	.byte	0x00, 0xf0, 0x11, 0x00


	//----- nvinfo : EIATTR_KPARAM_INFO
	.align		4
.L_37:
        /*0018*/ 	.byte	0x04, 0x17
        /*001a*/ 	.short	(.L_39 - .L_38)
.L_38:
        /*001c*/ 	.word	0x00000000
        /*0020*/ 	.short	0x0003
        /*0022*/ 	.short	0x0018
        /*0024*/ 	.byte	0x00, 0xf0, 0x11, 0x00


	//----- nvinfo : EIATTR_KPARAM_INFO
	.align		4
.L_39:
        /*0028*/ 	.byte	0x04, 0x17
        /*002a*/ 	.short	(.L_41 - .L_40)
.L_40:
        /*002c*/ 	.word	0x00000000
        /*0030*/ 	.short	0x0002
        /*0032*/ 	.short	0x0010
        /*0034*/ 	.byte	0x00, 0xf5, 0x21, 0x00


	//----- nvinfo : EIATTR_KPARAM_INFO
	.align		4
.L_41:
        /*0038*/ 	.byte	0x04, 0x17
        /*003a*/ 	.short	(.L_43 - .L_42)
.L_42:
        /*003c*/ 	.word	0x00000000
        /*0040*/ 	.short	0x0001
        /*0042*/ 	.short	0x0008
        /*0044*/ 	.byte	0x00, 0xf5, 0x21, 0x00


	//----- nvinfo : EIATTR_KPARAM_INFO
	.align		4
.L_43:
        /*0048*/ 	.byte	0x04, 0x17
        /*004a*/ 	.short	(.L_45 - .L_44)
.L_44:
        /*004c*/ 	.word	0x00000000
        /*0050*/ 	.short	0x0000
        /*0052*/ 	.short	0x0000
        /*0054*/ 	.byte	0x00, 0xf5, 0x21, 0x00


	//----- nvinfo : EIATTR_SPARSE_MMA_MASK
	.align		4
.L_45:
        /*0058*/ 	.byte	0x03, 0x50
        /*005a*/ 	.short	0x0000


	//----- nvinfo : EIATTR_MAXREG_COUNT
	.align		4
        /*005c*/ 	.byte	0x03, 0x1b
        /*005e*/ 	.short	0x00ff


	//----- nvinfo : EIATTR_NUM_BARRIERS
	.align		4
        /*0060*/ 	.byte	0x02, 0x4c
        /*0062*/ 	.byte	0x01
	.zero		1


	//----- nvinfo : EIATTR_MERCURY_ISA_VERSION
	.align		4
        /*0064*/ 	.byte	0x03, 0x5f
        /*0066*/ 	.short	0x0101


	//----- nvinfo : EIATTR_VRC_CTA_INIT_COUNT
	.align		4
        /*0068*/ 	.byte	0x02, 0x4a
	.zero		1
	.zero		1


	//----- nvinfo : EIATTR_EXIT_INSTR_OFFSETS
	.align		4
        /*006c*/ 	.byte	0x04, 0x1c
        /*006e*/ 	.short	(.L_47 - .L_46)


	//   ....[0]....
.L_46:
        /*0070*/ 	.word	0x00000140


	//   ....[1]....
        /*0074*/ 	.word	0x00000550


	//----- nvinfo : EIATTR_CBANK_PARAM_SIZE
	.align		4
.L_47:
        /*0078*/ 	.byte	0x03, 0x19
        /*007a*/ 	.short	0x0020


	//----- nvinfo : EIATTR_PARAM_CBANK
	.align		4
        /*007c*/ 	.byte	0x04, 0x0a
        /*007e*/ 	.short	(.L_49 - .L_48)
	.align		4
.L_48:
        /*0080*/ 	.word	index@(.nv.constant0._Z21matrix_vector_productPiS_S_ii)
        /*0084*/ 	.short	0x0380
        /*0086*/ 	.short	0x0020


	//----- nvinfo : EIATTR_SW_WAR
	.align		4
.L_49:
        /*0088*/ 	.byte	0x04, 0x36
        /*008a*/ 	.short	(.L_51 - .L_50)
.L_50:
        /*008c*/ 	.word	0x00000008
.L_51:


//--------------------- .nv.info._Z12innerProductPiS_S_ --------------------------
	.section	.nv.info._Z12innerProductPiS_S_,"",@"SHT_CUDA_INFO"
	.sectionflags	@""
	.align	4


	//----- nvinfo : EIATTR_CUDA_API_VERSION
	.align		4
        /*0000*/ 	.byte	0x04, 0x37
        /*0002*/ 	.short	(.L_53 - .L_52)
.L_52:
        /*0004*/ 	.word	0x00000082


	//----- nvinfo : EIATTR_KPARAM_INFO
	.align		4
.L_53:
        /*0008*/ 	.byte	0x04, 0x17
        /*000a*/ 	.short	(.L_55 - .L_54)
.L_54:
        /*000c*/ 	.word	0x00000000
        /*0010*/ 	.short	0x0002
        /*0012*/ 	.short	0x0010
        /*0014*/ 	.byte	0x00, 0xf5, 0x21, 0x00


	//----- nvinfo : EIATTR_KPARAM_INFO
	.align		4
.L_55:
        /*0018*/ 	.byte	0x04, 0x17
        /*001a*/ 	.short	(.L_57 - .L_56)
.L_56:
        /*001c*/ 	.word	0x00000000
        /*0020*/ 	.short	0x0001
        /*0022*/ 	.short	0x0008
        /*0024*/ 	.byte	0x00, 0xf5, 0x21, 0x00


	//----- nvinfo : EIATTR_KPARAM_INFO
	.align		4
.L_57:
        /*0028*/ 	.byte	0x04, 0x17
        /*002a*/ 	.short	(.L_59 - .L_58)
.L_58:
        /*002c*/ 	.word	0x00000000
        /*0030*/ 	.short	0x0000
        /*0032*/ 	.short	0x0000
        /*0034*/ 	.byte	0x00, 0xf5, 0x21, 0x00


	//----- nvinfo : EIATTR_SPARSE_MMA_MASK
	.align		4
.L_59:
        /*0038*/ 	.byte	0x03, 0x50
        /*003a*/ 	.short	0x0000


	//----- nvinfo : EIATTR_MAXREG_COUNT
	.align		4
        /*003c*/ 	.byte	0x03, 0x1b
        /*003e*/ 	.short	0x00ff


	//----- nvinfo : EIATTR_NUM_BARRIERS
	.align		4
        /*0040*/ 	.byte	0x02, 0x4c
        /*0042*/ 	.byte	0x01
	.zero		1


	//----- nvinfo : EIATTR_MERCURY_ISA_VERSION
	.align		4
        /*0044*/ 	.byte	0x03, 0x5f
        /*0046*/ 	.short	0x0101


	//----- nvinfo : EIATTR_VRC_CTA_INIT_COUNT
	.align		4
        /*0048*/ 	.byte	0x02, 0x4a
	.zero		1
	.zero		1


	//----- nvinfo : EIATTR_EXIT_INSTR_OFFSETS
	.align		4
        /*004c*/ 	.byte	0x04, 0x1c
        /*004e*/ 	.short	(.L_61 - .L_60)


	//   ....[0]....
.L_60:
        /*0050*/ 	.word	0x00000110


	//   ....[1]....
        /*0054*/ 	.word	0x00000310


	//----- nvinfo : EIATTR_CBANK_PARAM_SIZE
	.align		4
.L_61:
        /*0058*/ 	.byte	0x03, 0x19
        /*005a*/ 	.short	0x0018


	//----- nvinfo : EIATTR_PARAM_CBANK
	.align		4
        /*005c*/ 	.byte	0x04, 0x0a
        /*005e*/ 	.short	(.L_63 - .L_62)
	.align		4
.L_62:
        /*0060*/ 	.word	index@(.nv.constant0._Z12innerProductPiS_S_)
        /*0064*/ 	.short	0x0380
        /*0066*/ 	.short	0x0018


	//----- nvinfo : EIATTR_SW_WAR
	.align		4
.L_63:
        /*0068*/ 	.byte	0x04, 0x36
        /*006a*/ 	.short	(.L_65 - .L_64)
.L_64:
        /*006c*/ 	.word	0x00000008
.L_65:


//--------------------- .nv.callgraph             --------------------------
	.section	.nv.callgraph,"",@"SHT_CUDA_CALLGRAPH"
	.align	4
	.sectionentsize	8
	.align		4
        /*0000*/ 	.word	0x00000000
	.align		4
        /*0004*/ 	.word	0xffffffff
	.align		4
        /*0008*/ 	.word	0x00000000
	.align		4
        /*000c*/ 	.word	0xfffffffe
	.align		4
        /*0010*/ 	.word	0x00000000
	.align		4
        /*0014*/ 	.word	0xfffffffd
	.align		4
        /*0018*/ 	.word	0x00000000
	.align		4
        /*001c*/ 	.word	0xfffffffc


//--------------------- .text._ZN6matrix16matrix_summationENS_6MATRIXES0_ii --------------------------
	.section	.text._ZN6matrix16matrix_summationENS_6MATRIXES0_ii,"ax",@progbits
	.align	128
        .global         _ZN6matrix16matrix_summationENS_6MATRIXES0_ii
        .type           _ZN6matrix16matrix_summationENS_6MATRIXES0_ii,@function
        .size           _ZN6matrix16matrix_summationENS_6MATRIXES0_ii,(.L_x_9 - _ZN6matrix16matrix_summationENS_6MATRIXES0_ii)
        .other          _ZN6matrix16matrix_summationENS_6MATRIXES0_ii,@"STO_CUDA_ENTRY STV_DEFAULT"
_ZN6matrix16matrix_summationENS_6MATRIXES0_ii:
.text._ZN6matrix16matrix_summationENS_6MATRIXES0_ii:
[----:B------:R-:W-:Y:S01]  /*0000*/  LDC R1, c[0x0][0x37c] ;  /* 0x0000df00ff017b82 */ /* 0x000fe20000000800 */
[----:B------:R-:W0:Y:S07]  /*0010*/  S2R R2, SR_TID.X ;  /* 0x0000000000027919 */ /* 0x000e2e0000002100 */
[----:B------:R-:W1:Y:S01]  /*0020*/  LDC R0, c[0x0][0x364] ;  /* 0x0000d900ff007b82 */ /* 0x000e620000000800 */
[----:B------:R-:W2:Y:S01]  /*0030*/  LDCU.64 UR6, c[0x0][0x3a0] ;  /* 0x00007400ff0677ac */ /* 0x000ea20008000a00 */
[----:B------:R-:W1:Y:S06]  /*0040*/  S2R R5, SR_TID.Y ;  /* 0x0000000000057919 */ /* 0x000e6c0000002200 */
[----:B------:R-:W0:Y:S08]  /*0050*/  S2UR UR5, SR_CTAID.X ;  /* 0x00000000000579c3 */ /* 0x000e300000002500 */
[----:B------:R-:W0:Y:S08]  /*0060*/  LDC R3, c[0x0][0x360] ;  /* 0x0000d800ff037b82 */ /* 0x000e300000000800 */
[----:B------:R-:W1:Y:S01]  /*0070*/  S2UR UR4, SR_CTAID.Y ;  /* 0x00000000000479c3 */ /* 0x000e620000002600 */
[----:B0-----:R-:W-:-:S05]  /*0080*/  IMAD R3, R3, UR5, R2 ;  /* 0x0000000503037c24 */ /* 0x001fca000f8e0202 */
[----:B--2---:R-:W-:Y:S01]  /*0090*/  ISETP.GE.AND P0, PT, R3, UR7, PT ;  /* 0x0000000703007c0c */ /* 0x004fe2000bf06270 */
[----:B-1----:R-:W-:-:S04]  /*00a0*/  IMAD R0, R0, UR4, R5 ;  /* 0x0000000400007c24 */ /* 0x002fc8000f8e0205 */
[C---:B------:R-:W-:Y:S01]  /*00b0*/  IMAD R7, R0.reuse, UR7, R3 ;  /* 0x0000000700077c24 */ /* 0x040fe2000f8e0203 */
[----:B------:R-:W-:-:S13]  /*00c0*/  ISETP.GE.OR P0, PT, R0, UR6, P0 ;  /* 0x0000000600007c0c */ /* 0x000fda0008706670 */
[----:B------:R-:W-:Y:S05]  /*00d0*/  @P0 EXIT ;  /* 0x000000000000094d */ /* 0x000fea0003800000 */
[----:B------:R-:W0:Y:S01]  /*00e0*/  LDC.64 R2, c[0x0][0x398] ;  /* 0x0000e600ff027b82 */ /* 0x000e220000000a00 */
[----:B------:R-:W1:Y:S07]  /*00f0*/  LDCU.64 UR4, c[0x0][0x358] ;  /* 0x00006b00ff0477ac */ /* 0x000e6e0008000a00 */
[----:B------:R-:W2:Y:S01]  /*0100*/  LDC.64 R4, c[0x0][0x388] ;  /* 0x0000e200ff047b82 */ /* 0x000ea20000000a00 */
[----:B0-----:R-:W-:-:S06]  /*0110*/  IMAD.WIDE R2, R7, 0x4, R2 ;  /* 0x0000000407027825 */ /* 0x001fcc00078e0202 */
[----:B-1----:R-:W3:Y:S01]  /*0120*/  LDG.E R2, desc[UR4][R2.64] ;  /* 0x0000000402027981 */ /* 0x002ee2000c1e1900 */
[----:B--2---:R-:W-:-:S05]  /*0130*/  IMAD.WIDE R4, R7, 0x4, R4 ;  /* 0x0000000407047825 */ /* 0x004fca00078e0204 */
[----:B------:R-:W3:Y:S02]  /*0140*/  LDG.E R7, desc[UR4][R4.64] ;  /* 0x0000000404077981 */ /* 0x000ee4000c1e1900 */
[----:B---3--:R-:W-:-:S05]  /*0150*/  FADD R7, R2, R7 ;  /* 0x0000000702077221 */ /* 0x008fca0000000000 */
[----:B------:R-:W-:Y:S01]  /*0160*/  STG.E desc[UR4][R4.64], R7 ;  /* 0x0000000704007986 */ /* 0x000fe2000c101904 */
[----:B------:R-:W-:Y:S05]  /*0170*/  EXIT ;  /* 0x000000000000794d */ /* 0x000fea0003800000 */
.L_x_0:
[----:B------:R-:W-:-:S00]  /*0180*/  BRA `(.L_x_0) ;  /* 0xfffffffc00fc7947 */ /* 0x000fc0000383ffff */
[----:B------:R-:W-:-:S00]  /*0190*/  NOP ;  /* 0x0000000000007918 */ /* 0x000fc00000000000 */
        /* <DEDUP_REMOVED lines=14> */
.L_x_9:


//--------------------- .text._Z21matrix_vector_productPiS_S_ii --------------------------
	.section	.text._Z21matrix_vector_productPiS_S_ii,"ax",@progbits
	.align	128
        .global         _Z21matrix_vector_productPiS_S_ii
        .type           _Z21matrix_vector_productPiS_S_ii,@function
        .size           _Z21matrix_vector_productPiS_S_ii,(.L_x_10 - _Z21matrix_vector_productPiS_S_ii)
        .other          _Z21matrix_vector_productPiS_S_ii,@"STO_CUDA_ENTRY STV_DEFAULT"
_Z21matrix_vector_productPiS_S_ii:
.text._Z21matrix_vector_productPiS_S_ii:
[----:B------:R-:W-:Y:S01]  /*0000*/  LDC R1, c[0x0][0x37c] ;  /* 0x0000df00ff017b82 */ /* 0x000fe20000000800 */
[----:B------:R-:W0:Y:S07]  /*0010*/  S2R R9, SR_TID.X ;  /* 0x0000000000097919 */ /* 0x000e2e0000002100 */
[----:B------:R-:W0:Y:S01]  /*0020*/  LDC.64 R4, c[0x0][0x388] ;  /* 0x0000e200ff047b82 */ /* 0x000e220000000a00 */
[----:B------:R-:W1:Y:S01]  /*0030*/  LDCU UR4, c[0x0][0x360] ;  /* 0x00006c00ff0477ac */ /* 0x000e620008000800 */
[----:B------:R-:W1:Y:S01]  /*0040*/  S2R R2, SR_CTAID.X ;  /* 0x0000000000027919 */ /* 0x000e620000002500 */
[----:B------:R-:W2:Y:S05]  /*0050*/  LDCU.64 UR6, c[0x0][0x358] ;  /* 0x00006b00ff0677ac */ /* 0x000eaa0008000a00 */
[----:B------:R-:W3:Y:S01]  /*0060*/  LDC.64 R6, c[0x0][0x380] ;  /* 0x0000e000ff067b82 */ /* 0x000ee20000000a00 */
[----:B0-----:R-:W-:-:S04]  /*0070*/  IMAD.WIDE.U32 R4, R9, 0x4, R4 ;  /* 0x0000000409047825 */ /* 0x001fc800078e0004 */
[----:B-1----:R-:W-:Y:S02]  /*0080*/  IMAD R3, R2, UR4, R9 ;  /* 0x0000000402037c24 */ /* 0x002fe4000f8e0209 */
[----:B--2---:R-:W2:Y:S02]  /*0090*/  LDG.E R4, desc[UR6][R4.64] ;  /* 0x0000000604047981 */ /* 0x004ea4000c1e1900 */
[----:B---3--:R-:W-:-:S06]  /*00a0*/  IMAD.WIDE R6, R3, 0x4, R6 ;  /* 0x0000000403067825 */ /* 0x008fcc00078e0206 */
[----:B------:R-:W2:Y:S01]  /*00b0*/  LDG.E R7, desc[UR6][R6.64] ;  /* 0x0000000606077981 */ /* 0x000ea2000c1e1900 */
[----:B------:R-:W0:Y:S01]  /*00c0*/  S2UR UR5, SR_CgaCtaId ;  /* 0x00000000000579c3 */ /* 0x000e220000008800 */
[----:B------:R-:W-:Y:S02]  /*00d0*/  UMOV UR4, 0x400 ;  /* 0x0000040000047882 */ /* 0x000fe40000000000 */
[----:B0-----:R-:W-:-:S06]  /*00e0*/  ULEA UR4, UR5, UR4, 0x18 ;  /* 0x0000000405047291 */ /* 0x001fcc000f8ec0ff */
[C---:B------:R-:W-:Y:S02]  /*00f0*/  LEA R3, R9.reuse, UR4, 0x2 ;  /* 0x0000000409037c11 */ /* 0x040fe4000f8e10ff */
[----:B------:R-:W-:Y:S01]  /*0100*/  ISETP.NE.AND P0, PT, R9, RZ, PT ;  /* 0x000000ff0900720c */ /* 0x000fe20003f05270 */
[----:B--2---:R-:W-:-:S05]  /*0110*/  IMAD R0, R4, R7, RZ ;  /* 0x0000000704007224 */ /* 0x004fca00078e02ff */
[----:B------:R0:W-:Y:S01]  /*0120*/  STS [R3], R0 ;  /* 0x0000000003007388 */ /* 0x0001e20000000800 */
[----:B------:R-:W-:Y:S06]  /*0130*/  BAR.SYNC.DEFER_BLOCKING 0x0 ;  /* 0x0000000000007b1d */ /* 0x000fec0000010000 */
[----:B------:R-:W-:Y:S05]  /*0140*/  @P0 EXIT ;  /* 0x000000000000094d */ /* 0x000fea0003800000 */
[----:B------:R-:W1:Y:S01]  /*0150*/  LDC R20, c[0x0][0x398] ;  /* 0x0000e600ff147b82 */ /* 0x000e620000000800 */
[----:B0-----:R-:W-:Y:S01]  /*0160*/  IMAD.MOV.U32 R3, RZ, RZ, RZ ;  /* 0x000000ffff037224 */ /* 0x001fe200078e00ff */
[----:B-1----:R-:W-:-:S13]  /*0170*/  ISETP.GE.AND P0, PT, R20, 0x1, PT ;  /* 0x000000011400780c */ /* 0x002fda0003f06270 */
[----:B------:R-:W-:Y:S05]  /*0180*/  @!P0 BRA `(.L_x_1) ;  /* 0x0000000000e48947 */ /* 0x000fea0003800000 */
[C---:B------:R-:W-:Y:S01]  /*0190*/  ISETP.GE.U32.AND P1, PT, R20.reuse, 0x10, PT ;  /* 0x000000101400780c */ /* 0x040fe20003f26070 */
[----:B------:R-:W-:Y:S01]  /*01a0*/  IMAD.MOV.U32 R0, RZ, RZ, RZ ;  /* 0x000000ffff007224 */ /* 0x000fe200078e00ff */
[----:B------:R-:W-:Y:S01]  /*01b0*/  LOP3.LUT R21, R20, 0xf, RZ, 0xc0, !PT ;  /* 0x0000000f14157812 */ /* 0x000fe200078ec0ff */
[----:B------:R-:W-:-:S03]  /*01c0*/  IMAD.MOV.U32 R3, RZ, RZ, RZ ;  /* 0x000000ffff037224 */ /* 0x000fc600078e00ff */
[----:B------:R-:W-:-:S07]  /*01d0*/  ISETP.NE.AND P0, PT, R21, RZ, PT ;  /* 0x000000ff1500720c */ /* 0x000fce0003f05270 */
[----:B------:R-:W-:Y:S06]  /*01e0*/  @!P1 BRA `(.L_x_2) ;  /* 0x0000000000509947 */ /* 0x000fec0003800000 */
[----:B------:R-:W-:Y:S01]  /*01f0*/  LOP3.LUT R0, R20, 0x7ffffff0, RZ, 0xc0, !PT ;  /* 0x7ffffff014007812 */ /* 0x000fe200078ec0ff */
[----:B------:R-:W-:Y:S01]  /*0200*/  IMAD.MOV.U32 R3, RZ, RZ, RZ ;  /* 0x000000ffff037224 */ /* 0x000fe200078e00ff */
[----:B------:R-:W-:-:S03]  /*0210*/  UIADD3 UR5, UPT, UPT, UR4, 0x20, URZ ;  /* 0x0000002004057890 */ /* 0x000fc6000fffe0ff */
[----:B------:R-:W-:-:S09]  /*0220*/  IMAD.MOV R22, RZ, RZ, -R0 ;  /* 0x000000ffff167224 */ /* 0x000fd200078e0a00 */
.L_x_3:
[----:B------:R-:W0:Y:S01]  /*0230*/  LDS.128 R4, [UR5+-0x20] ;  /* 0xffffe005ff047984 */ /* 0x000e220008000c00 */
[----:B------:R-:W-:-:S03]  /*0240*/  VIADD R22, R22, 0x10 ;  /* 0x0000001016167836 */ /* 0x000fc60000000000 */
[----:B------:R-:W1:Y:S02]  /*0250*/  LDS.128 R8, [UR5+-0x10] ;  /* 0xfffff005ff087984 */ /* 0x000e640008000c00 */
[----:B------:R-:W-:Y:S02]  /*0260*/  ISETP.NE.AND P1, PT, R22, RZ, PT ;  /* 0x000000ff1600720c */ /* 0x000fe40003f25270 */
[----:B------:R-:W2:Y:S04]  /*0270*/  LDS.128 R12, [UR5] ;  /* 0x00000005ff0c7984 */ /* 0x000ea80008000c00 */
[----:B------:R-:W3:Y:S01]  /*0280*/  LDS.128 R16, [UR5+0x10] ;  /* 0x00001005ff107984 */ /* 0x000ee20008000c00 */
[----:B------:R-:W-:Y:S01]  /*0290*/  UIADD3 UR5, UPT, UPT, UR5, 0x40, URZ ;  /* 0x0000004005057890 */ /* 0x000fe2000fffe0ff */
[----:B0-----:R-:W-:-:S04]  /*02a0*/  IADD3 R4, PT, PT, R5, R4, R3 ;  /* 0x0000000405047210 */ /* 0x001fc80007ffe003 */
[----:B------:R-:W-:-:S04]  /*02b0*/  IADD3 R4, PT, PT, R7, R6, R4 ;  /* 0x0000000607047210 */ /* 0x000fc80007ffe004 */
[----:B-1----:R-:W-:-:S04]  /*02c0*/  IADD3 R4, PT, PT, R9, R8, R4 ;  /* 0x0000000809047210 */ /* 0x002fc80007ffe004 */
[----:B------:R-:W-:-:S04]  /*02d0*/  IADD3 R4, PT, PT, R11, R10, R4 ;  /* 0x0000000a0b047210 */ /* 0x000fc80007ffe004 */
[----:B--2---:R-:W-:-:S04]  /*02e0*/  IADD3 R4, PT, PT, R13, R12, R4 ;  /* 0x0000000c0d047210 */ /* 0x004fc80007ffe004 */
[----:B------:R-:W-:-:S04]  /*02f0*/  IADD3 R4, PT, PT, R15, R14, R4 ;  /* 0x0000000e0f047210 */ /* 0x000fc80007ffe004 */
[----:B---3--:R-:W-:-:S04]  /*0300*/  IADD3 R4, PT, PT, R17, R16, R4 ;  /* 0x0000001011047210 */ /* 0x008fc80007ffe004 */
[----:B------:R-:W-:Y:S01]  /*0310*/  IADD3 R3, PT, PT, R19, R18, R4 ;  /* 0x0000001213037210 */ /* 0x000fe20007ffe004 */
[----:B------:R-:W-:Y:S06]  /*0320*/  @P1 BRA `(.L_x_3) ;  /* 0xfffffffc00c01947 */ /* 0x000fec000383ffff */
.L_x_2:
[----:B------:R-:W-:Y:S05]  /*0330*/  @!P0 BRA `(.L_x_1) ;  /* 0x0000000000788947 */ /* 0x000fea0003800000 */
[----:B------:R-:W-:Y:S02]  /*0340*/  ISETP.GE.U32.AND P0, PT, R21, 0x8, PT ;  /* 0x000000081500780c */ /* 0x000fe40003f06070 */
[----:B------:R-:W-:-:S04]  /*0350*/  LOP3.LUT R13, R20, 0x7, RZ, 0xc0, !PT ;  /* 0x00000007140d7812 */ /* 0x000fc800078ec0ff */
[----:B------:R-:W-:-:S07]  /*0360*/  ISETP.NE.AND P1, PT, R13, RZ, PT ;  /* 0x000000ff0d00720c */ /* 0x000fce0003f25270 */
[----:B------:R-:W-:Y:S06]  /*0370*/  @!P0 BRA `(.L_x_4) ;  /* 0x0000000000208947 */ /* 0x000fec0003800000 */
[C---:B------:R-:W-:Y:S01]  /*0380*/  LEA R12, R0.reuse, UR4, 0x2 ;  /* 0x00000004000c7c11 */ /* 0x040fe2000f8e10ff */
[----:B------:R-:W-:-:S04]  /*0390*/  VIADD R0, R0, 0x8 ;  /* 0x0000000800007836 */ /* 0x000fc80000000000 */
[----:B------:R-:W0:Y:S04]  /*03a0*/  LDS.128 R4, [R12] ;  /* 0x000000000c047984 */ /* 0x000e280000000c00 */
[----:B------:R-:W1:Y:S01]  /*03b0*/  LDS.128 R8, [R12+0x10] ;  /* 0x000010000c087984 */ /* 0x000e620000000c00 */
[----:B0-----:R-:W-:-:S04]  /*03c0*/  IADD3 R4, PT, PT, R5, R4, R3 ;  /* 0x0000000405047210 */ /* 0x001fc80007ffe003 */
[----:B------:R-:W-:-:S04]  /*03d0*/  IADD3 R4, PT, PT, R7, R6, R4 ;  /* 0x0000000607047210 */ /* 0x000fc80007ffe004 */
[----:B-1----:R-:W-:-:S04]  /*03e0*/  IADD3 R4, PT, PT, R9, R8, R4 ;  /* 0x0000000809047210 */ /* 0x002fc80007ffe004 */
[----:B------:R-:W-:-:S07]  /*03f0*/  IADD3 R3, PT, PT, R11, R10, R4 ;  /* 0x0000000a0b037210 */ /* 0x000fce0007ffe004 */
.L_x_4:
[----:B------:R-:W-:Y:S05]  /*0400*/  @!P1 BRA `(.L_x_1) ;  /* 0x0000000000449947 */ /* 0x000fea0003800000 */
[----:B------:R-:W-:Y:S02]  /*0410*/  ISETP.GE.U32.AND P0, PT, R13, 0x4, PT ;  /* 0x000000040d00780c */ /* 0x000fe40003f06070 */
[----:B------:R-:W-:-:S04]  /*0420*/  LOP3.LUT R20, R20, 0x3, RZ, 0xc0, !PT ;  /* 0x0000000314147812 */ /* 0x000fc800078ec0ff */
[----:B------:R-:W-:-:S07]  /*0430*/  ISETP.NE.AND P1, PT, R20, RZ, PT ;  /* 0x000000ff1400720c */ /* 0x000fce0003f25270 */
[C---:B------:R-:W-:Y:S01]  /*0440*/  @P0 LEA R4, R0.reuse, UR4, 0x2 ;  /* 0x0000000400040c11 */ /* 0x040fe2000f8e10ff */
[----:B------:R-:W-:-:S05]  /*0450*/  @P0 VIADD R0, R0, 0x4 ;  /* 0x0000000400000836 */ /* 0x000fca0000000000 */
[----:B------:R-:W0:Y:S02]  /*0460*/  @P0 LDS.128 R4, [R4] ;  /* 0x0000000004040984 */ /* 0x000e240000000c00 */
[----:B0-----:R-:W-:-:S04]  /*0470*/  @P0 IADD3 R5, PT, PT, R5, R4, R3 ;  /* 0x0000000405050210 */ /* 0x001fc80007ffe003 */
[----:B------:R-:W-:Y:S01]  /*0480*/  @P0 IADD3 R3, PT, PT, R7, R6, R5 ;  /* 0x0000000607030210 */ /* 0x000fe20007ffe005 */
[----:B------:R-:W-:Y:S06]  /*0490*/  @!P1 BRA `(.L_x_1) ;  /* 0x0000000000209947 */ /* 0x000fec0003800000 */
[----:B------:R-:W-:Y:S01]  /*04a0*/  LEA R0, R0, UR4, 0x2 ;  /* 0x0000000400007c11 */ /* 0x000fe2000f8e10ff */
[----:B------:R-:W-:-:S07]  /*04b0*/  IMAD.MOV R20, RZ, RZ, -R20 ;  /* 0x000000ffff147224 */ /* 0x000fce00078e0a14 */
.L_x_5:
[----:B------:R0:W1:Y:S01]  /*04c0*/  LDS R4, [R0] ;  /* 0x0000000000047984 */ /* 0x0000620000000800 */
[----:B------:R-:W-:-:S05]  /*04d0*/  VIADD R20, R20, 0x1 ;  /* 0x0000000114147836 */ /* 0x000fca0000000000 */
[----:B------:R-:W-:Y:S01]  /*04e0*/  ISETP.NE.AND P0, PT, R20, RZ, PT ;  /* 0x000000ff1400720c */ /* 0x000fe20003f05270 */
[----:B0-----:R-:W-:Y:S02]  /*04f0*/  VIADD R0, R0, 0x4 ;  /* 0x0000000400007836 */ /* 0x001fe40000000000 */
[----:B-1----:R-:W-:-:S10]  /*0500*/  IMAD.IADD R3, R4, 0x1, R3 ;  /* 0x0000000104037824 */ /* 0x002fd400078e0203 */
[----:B------:R-:W-:Y:S05]  /*0510*/  @P0 BRA `(.L_x_5) ;  /* 0xfffffffc00e80947 */ /* 0x000fea000383ffff */
.L_x_1:
[----:B------:R-:W0:Y:S02]  /*0520*/  LDC.64 R4, c[0x0][0x390] ;  /* 0x0000e400ff047b82 */ /* 0x000e240000000a00 */
[----:B0-----:R-:W-:-:S05]  /*0530*/  IMAD.WIDE.U32 R4, R2, 0x4, R4 ;  /* 0x0000000402047825 */ /* 0x001fca00078e0004 */
[----:B------:R-:W-:Y:S01]  /*0540*/  STG.E desc[UR6][R4.64], R3 ;  /* 0x0000000304007986 */ /* 0x000fe2000c101906 */
[----:B------:R-:W-:Y:S05]  /*0550*/  EXIT ;  /* 0x000000000000794d */ /* 0x000fea0003800000 */
.L_x_6:
        /* <DEDUP_REMOVED lines=10> */
.L_x_10:


//--------------------- .text._Z12innerProductPiS_S_ --------------------------
	.section	.text._Z12innerProductPiS_S_,"ax",@progbits
	.align	128
        .global         _Z12innerProductPiS_S_
        .type           _Z12innerProductPiS_S_,@function
        .size           _Z12innerProductPiS_S_,(.L_x_11 - _Z12innerProductPiS_S_)
        .other          _Z12innerProductPiS_S_,@"STO_CUDA_ENTRY STV_DEFAULT"
_Z12innerProductPiS_S_:
.text._Z12innerProductPiS_S_:
[----:B------:R-:W-:Y:S01]  /*0000*/  LDC R1, c[0x0][0x37c] ;  /* 0x0000df00ff017b82 */ /* 0x000fe20000000800 */
[----:B------:R-:W0:Y:S07]  /*0010*/  S2R R9, SR_TID.X ;  /* 0x0000000000097919 */ /* 0x000e2e0000002100 */
[----:B------:R-:W0:Y:S01]  /*0020*/  LDC.64 R2, c[0x0][0x380] ;  /* 0x0000e000ff027b82 */ /* 0x000e220000000a00 */
[----:B------:R-:W1:Y:S07]  /*0030*/  LDCU.64 UR6, c[0x0][0x358] ;  /* 0x00006b00ff0677ac */ /* 0x000e6e0008000a00 */
[----:B------:R-:W2:Y:S01]  /*0040*/  LDC.64 R4, c[0x0][0x388] ;  /* 0x0000e200ff047b82 */ /* 0x000ea20000000a00 */
[----:B0-----:R-:W-:-:S04]  /*0050*/  IMAD.WIDE.U32 R2, R9, 0x4, R2 ;  /* 0x0000000409027825 */ /* 0x001fc800078e0002 */
[C---:B--2---:R-:W-:Y:S02]  /*0060*/  IMAD.WIDE.U32 R4, R9.reuse, 0x4, R4 ;  /* 0x0000000409047825 */ /* 0x044fe400078e0004 */
[----:B-1----:R-:W2:Y:S04]  /*0070*/  LDG.E R2, desc[UR6][R2.64] ;  /* 0x0000000602027981 */ /* 0x002ea8000c1e1900 */
[----:B------:R-:W2:Y:S01]  /*0080*/  LDG.E R5, desc[UR6][R4.64] ;  /* 0x0000000604057981 */ /* 0x000ea2000c1e1900 */
[----:B------:R-:W0:Y:S01]  /*0090*/  S2UR UR5, SR_CgaCtaId ;  /* 0x00000000000579c3 */ /* 0x000e220000008800 */
[----:B------:R-:W-:Y:S01]  /*00a0*/  UMOV UR4, 0x400 ;  /* 0x0000040000047882 */ /* 0x000fe20000000000 */
[----:B------:R-:W-:Y:S01]  /*00b0*/  ISETP.NE.AND P0, PT, R9, RZ, PT ;  /* 0x000000ff0900720c */ /* 0x000fe20003f05270 */
[----:B0-----:R-:W-:-:S06]  /*00c0*/  ULEA UR4, UR5, UR4, 0x18 ;  /* 0x0000000405047291 */ /* 0x001fcc000f8ec0ff */
[----:B------:R-:W-:Y:S01]  /*00d0*/  LEA R7, R9, UR4, 0x2 ;  /* 0x0000000409077c11 */ /* 0x000fe2000f8e10ff */
[----:B--2---:R-:W-:-:S05]  /*00e0*/  IMAD R0, R2, R5, RZ ;  /* 0x0000000502007224 */ /* 0x004fca00078e02ff */
[----:B------:R0:W-:Y:S01]  /*00f0*/  STS [R7], R0 ;  /* 0x0000000007007388 */ /* 0x0001e20000000800 */
[----:B------:R-:W-:Y:S06]  /*0100*/  BAR.SYNC.DEFER_BLOCKING 0x0 ;  /* 0x0000000000007b1d */ /* 0x000fec0000010000 */
[----:B------:R-:W-:Y:S05]  /*0110*/  @P0 EXIT ;  /* 0x000000000000094d */ /* 0x000fea0003800000 */
[----:B------:R-:W-:Y:S02]  /*0120*/  IMAD.MOV.U32 R17, RZ, RZ, RZ ;  /* 0x000000ffff117224 */ /* 0x000fe400078e00ff */
[----:B0-----:R-:W-:-:S07]  /*0130*/  IMAD.MOV.U32 R0, RZ, RZ, 0x40 ;  /* 0x00000040ff007424 */ /* 0x001fce00078e00ff */
.L_x_7:
[----:B------:R-:W0:Y:S04]  /*0140*/  LDS.128 R4, [R0+UR4+-0x40] ;  /* 0xffffc00400047984 */ /* 0x000e280008000c00 */
[----:B------:R-:W1:Y:S04]  /*0150*/  LDS.128 R8, [R0+UR4+-0x30] ;  /* 0xffffd00400087984 */ /* 0x000e680008000c00 */
[----:B------:R-:W2:Y:S04]  /*0160*/  LDS.128 R24, [R0+UR4+-0x20] ;  /* 0xffffe00400187984 */ /* 0x000ea80008000c00 */
[----:B------:R-:W3:Y:S04]  /*0170*/  LDS.128 R12, [R0+UR4+-0x10] ;  /* 0xfffff004000c7984 */ /* 0x000ee80008000c00 */
[----:B------:R-:W4:Y:S01]  /*0180*/  LDS.128 R20, [R0+UR4] ;  /* 0x0000000400147984 */ /* 0x000f220008000c00 */
[----:B0-----:R-:W-:-:S03]  /*0190*/  IADD3 R4, PT, PT, R5, R4, R17 ;  /* 0x0000000405047210 */ /* 0x001fc60007ffe011 */
[----:B------:R-:W0:Y:S01]  /*01a0*/  LDS.128 R16, [R0+UR4+0x10] ;  /* 0x0000100400107984 */ /* 0x000e220008000c00 */
[----:B------:R-:W-:-:S04]  /*01b0*/  IADD3 R4, PT, PT, R7, R6, R4 ;  /* 0x0000000607047210 */ /* 0x000fc80007ffe004 */
[----:B-1----:R-:W-:Y:S02]  /*01c0*/  IADD3 R8, PT, PT, R9, R8, R4 ;  /* 0x0000000809087210 */ /* 0x002fe40007ffe004 */
[----:B------:R-:W1:Y:S02]  /*01d0*/  LDS.128 R4, [R0+UR4+0x20] ;  /* 0x0000200400047984 */ /* 0x000e640008000c00 */
[----:B------:R-:W-:-:S04]  /*01e0*/  IADD3 R8, PT, PT, R11, R10, R8 ;  /* 0x0000000a0b087210 */ /* 0x000fc80007ffe008 */
[----:B--2---:R-:W-:Y:S02]  /*01f0*/  IADD3 R24, PT, PT, R25, R24, R8 ;  /* 0x0000001819187210 */ /* 0x004fe40007ffe008 */
[----:B------:R2:W5:Y:S02]  /*0200*/  LDS.128 R8, [R0+UR4+0x30] ;  /* 0x0000300400087984 */ /* 0x0005640008000c00 */
[----:B------:R-:W-:-:S04]  /*0210*/  IADD3 R24, PT, PT, R27, R26, R24 ;  /* 0x0000001a1b187210 */ /* 0x000fc80007ffe018 */
[----:B---3--:R-:W-:Y:S01]  /*0220*/  IADD3 R12, PT, PT, R13, R12, R24 ;  /* 0x0000000c0d0c7210 */ /* 0x008fe20007ffe018 */
[----:B--2---:R-:W-:-:S03]  /*0230*/  VIADD R0, R0, 0x80 ;  /* 0x0000008000007836 */ /* 0x004fc60000000000 */
[----:B------:R-:W-:Y:S02]  /*0240*/  IADD3 R12, PT, PT, R15, R14, R12 ;  /* 0x0000000e0f0c7210 */ /* 0x000fe40007ffe00c */
[----:B------:R-:W-:Y:S02]  /*0250*/  ISETP.NE.AND P0, PT, R0, 0x840, PT ;  /* 0x000008400000780c */ /* 0x000fe40003f05270 */
[----:B----4-:R-:W-:-:S04]  /*0260*/  IADD3 R12, PT, PT, R21, R20, R12 ;  /* 0x00000014150c7210 */ /* 0x010fc80007ffe00c */
[----:B------:R-:W-:-:S04]  /*0270*/  IADD3 R12, PT, PT, R23, R22, R12 ;  /* 0x00000016170c7210 */ /* 0x000fc80007ffe00c */
[----:B0-----:R-:W-:-:S04]  /*0280*/  IADD3 R12, PT, PT, R17, R16, R12 ;  /* 0x00000010110c7210 */ /* 0x001fc80007ffe00c */
[----:B------:R-:W-:-:S04]  /*0290*/  IADD3 R12, PT, PT, R19, R18, R12 ;  /* 0x00000012130c7210 */ /* 0x000fc80007ffe00c */
[----:B-1----:R-:W-:-:S04]  /*02a0*/  IADD3 R4, PT, PT, R5, R4, R12 ;  /* 0x0000000405047210 */ /* 0x002fc80007ffe00c */
[----:B------:R-:W-:-:S04]  /*02b0*/  IADD3 R4, PT, PT, R7, R6, R4 ;  /* 0x0000000607047210 */ /* 0x000fc80007ffe004 */
[----:B-----5:R-:W-:-:S04]  /*02c0*/  IADD3 R4, PT, PT, R9, R8, R4 ;  /* 0x0000000809047210 */ /* 0x020fc80007ffe004 */
[----:B------:R-:W-:Y:S01]  /*02d0*/  IADD3 R17, PT, PT, R11, R10, R4 ;  /* 0x0000000a0b117210 */ /* 0x000fe20007ffe004 */
[----:B------:R-:W-:Y:S06]  /*02e0*/  @P0 BRA `(.L_x_7) ;  /* 0xfffffffc00940947 */ /* 0x000fec000383ffff */
[----:B------:R-:W0:Y:S02]  /*02f0*/  LDC.64 R2, c[0x0][0x390] ;  /* 0x0000e400ff027b82 */ /* 0x000e240000000a00 */
[----:B0-----:R-:W-:Y:S01]  /*0300*/  STG.E desc[UR6][R2.64], R17 ;  /* 0x0000001102007986 */ /* 0x001fe2000c101906 */
[----:B------:R-:W-:Y:S05]  /*0310*/  EXIT ;  /* 0x000000000000794d */ /* 0x000fea0003800000 */
.L_x_8:
        /* <DEDUP_REMOVED lines=14> */
.L_x_11:


//--------------------- .nv.shared.reserved.0     --------------------------
	.section	.nv.shared.reserved.0,"aw",@nobits
	.weak		__nv_reservedSMEM_offset_0_alias
	.size		__nv_reservedSMEM_offset_0_alias, 0, 64
	.other		__nv_reservedSMEM_offset_0_alias,@"STO_CUDA_RESERVED_SHARED STV_DEFAULT"
__nv_reservedSMEM_offset_0_alias:
	.zero		0
	.zero		64


//--------------------- .nv.shared._Z21matrix_vector_productPiS_S_ii --------------------------
	.section	.nv.shared._Z21matrix_vector_productPiS_S_ii,"aw",@nobits
	.sectionflags	@""
	.align	4
.nv.shared._Z21matrix_vector_productPiS_S_ii:
	.zero		1536


//--------------------- .nv.shared._Z12innerProductPiS_S_ --------------------------
	.section	.nv.shared._Z12innerProductPiS_S_,"aw",@nobits
	.sectionflags	@""
	.align	4
.nv.shared._Z12innerProductPiS_S_:
	.zero		3072


//--------------------- .nv.constant0._ZN6matrix16matrix_summationENS_6MATRIXES0_ii --------------------------
	.section	.nv.constant0._ZN6matrix16matrix_summationENS_6MATRIXES0_ii,"a",@progbits
	.sectionflags	@""
	.align	4
.nv.constant0._ZN6matrix16matrix_summationENS_6MATRIXES0_ii:
	.zero		936


//--------------------- .nv.constant0._Z21matrix_vector_productPiS_S_ii --------------------------
	.section	.nv.constant0._Z21matrix_vector_productPiS_S_ii,"a",@progbits
	.sectionflags	@""
	.align	4
.nv.constant0._Z21matrix_vector_productPiS_S_ii:
	.zero		928


//--------------------- .nv.constant0._Z12innerProductPiS_S_ --------------------------
	.section	.nv.constant0._Z12innerProductPiS_S_,"a",@progbits
	.sectionflags	@""
	.align	4
.nv.constant0._Z12innerProductPiS_S_:
	.zero		920


//--------------------- SYMBOLS --------------------------

	.type		.nv.reservedSmem.offset0,@object
	.size		.nv.reservedSmem.offset0,0x4
	.type		.nv.reservedSmem.cap,@object
	.size		.nv.reservedSmem.cap,0x4
